	.headerflags	@"EF_CUDA_TEXMODE_UNIFIED EF_CUDA_64BIT_ADDRESS EF_CUDA_ACCELERATORS EF_CUDA_SM90 EF_CUDA_VIRTUAL_SM(EF_CUDA_SM90)"
	.elftype	@"ET_EXEC"


//--------------------- .nv.info                  --------------------------
	.section	.nv.info,"",@"SHT_CUDA_INFO"
	.align	4


	//----- nvinfo : EIATTR_REGCOUNT
	.align		4
        /*0000*/ 	.byte	0x04, 0x2f
        /*0002*/ 	.short	(.L_3 - .L_2)
	.align		4
.L_2:
        /*0004*/ 	.word	index@(triton_poi_fused__native_batch_norm_legit_no_training_hardtanh_11)
        /*0008*/ 	.word	0x0000001c


	//----- nvinfo : EIATTR_MIN_STACK_SIZE
	.align		4
.L_3:
        /*000c*/ 	.byte	0x04, 0x12
        /*000e*/ 	.short	(.L_5 - .L_4)
	.align		4
.L_4:
        /*0010*/ 	.word	index@(triton_poi_fused__native_batch_norm_legit_no_training_hardtanh_11)
        /*0014*/ 	.word	0x00000000


	//----- nvinfo : EIATTR_FRAME_SIZE
	.align		4
.L_5:
        /*0018*/ 	.byte	0x04, 0x11
        /*001a*/ 	.short	(.L_7 - .L_6)
	.align		4
.L_6:
        /*001c*/ 	.word	index@(triton_poi_fused__native_batch_norm_legit_no_training_hardtanh_11)
        /*0020*/ 	.word	0x00000000


	//----- nvinfo : EIATTR_MIN_STACK_SIZE
	.align		4
.L_7:
        /*0024*/ 	.byte	0x04, 0x12
        /*0026*/ 	.short	(.L_9 - .L_8)
	.align		4
.L_8:
        /*0028*/ 	.word	index@(triton_poi_fused__native_batch_norm_legit_no_training_hardtanh_11)
        /*002c*/ 	.word	0x00000000
.L_9:


//--------------------- .nv.info.triton_poi_fused__native_batch_norm_legit_no_training_hardtanh_11 --------------------------
	.section	.nv.info.triton_poi_fused__native_batch_norm_legit_no_training_hardtanh_11,"",@"SHT_CUDA_INFO"
	.sectionflags	@""
	.align	4


	//----- nvinfo : EIATTR_CUDA_API_VERSION
	.align		4
        /*0000*/ 	.byte	0x04, 0x37
        /*0002*/ 	.short	(.L_11 - .L_10)
.L_10:
        /*0004*/ 	.word	0x0000007c


	//----- nvinfo : EIATTR_KPARAM_INFO
	.align		4
.L_11:
        /*0008*/ 	.byte	0x04, 0x17
        /*000a*/ 	.short	(.L_13 - .L_12)
.L_12:
        /*000c*/ 	.word	0x00000000
        /*0010*/ 	.short	0x0006
        /*0012*/ 	.short	0x0030
        /*0014*/ 	.byte	0x00, 0xf0, 0x11, 0x00


	//----- nvinfo : EIATTR_KPARAM_INFO
	.align		4
.L_13:
        /*0018*/ 	.byte	0x04, 0x17
        /*001a*/ 	.short	(.L_15 - .L_14)
.L_14:
        /*001c*/ 	.word	0x00000000
        /*0020*/ 	.short	0x0005
        /*0022*/ 	.short	0x0028
        /*0024*/ 	.byte	0x00, 0xf4, 0x21, 0x00


	//----- nvinfo : EIATTR_KPARAM_INFO
	.align		4
.L_15:
        /*0028*/ 	.byte	0x04, 0x17
        /*002a*/ 	.short	(.L_17 - .L_16)
.L_16:
        /*002c*/ 	.word	0x00000000
        /*0030*/ 	.short	0x0004
        /*0032*/ 	.short	0x0020
        /*0034*/ 	.byte	0x00, 0xf4, 0x21, 0x00


	//----- nvinfo : EIATTR_KPARAM_INFO
	.align		4
.L_17:
        /*0038*/ 	.byte	0x04, 0x17
        /*003a*/ 	.short	(.L_19 - .L_18)
.L_18:
        /*003c*/ 	.word	0x00000000
        /*0040*/ 	.short	0x0003
        /*0042*/ 	.short	0x0018
        /*0044*/ 	.byte	0x00, 0xf4, 0x21, 0x00


	//----- nvinfo : EIATTR_KPARAM_INFO
	.align		4
.L_19:
        /*0048*/ 	.byte	0x04, 0x17
        /*004a*/ 	.short	(.L_21 - .L_20)
.L_20:
        /*004c*/ 	.word	0x00000000
        /*0050*/ 	.short	0x0002
        /*0052*/ 	.short	0x0010
        /*0054*/ 	.byte	0x00, 0xf4, 0x21, 0x00


	//----- nvinfo : EIATTR_KPARAM_INFO
	.align		4
.L_21:
        /*0058*/ 	.byte	0x04, 0x17
        /*005a*/ 	.short	(.L_23 - .L_22)
.L_22:
        /*005c*/ 	.word	0x00000000
        /*0060*/ 	.short	0x0001
        /*0062*/ 	.short	0x0008
        /*0064*/ 	.byte	0x00, 0xf4, 0x21, 0x00


	//----- nvinfo : EIATTR_KPARAM_INFO
	.align		4
.L_23:
        /*0068*/ 	.byte	0x04, 0x17
        /*006a*/ 	.short	(.L_25 - .L_24)
.L_24:
        /*006c*/ 	.word	0x00000000
        /*0070*/ 	.short	0x0000
        /*0072*/ 	.short	0x0000
        /*0074*/ 	.byte	0x00, 0xf4, 0x21, 0x00


	//----- nvinfo : EIATTR_SPARSE_MMA_MASK
	.align		4
.L_25:
        /*0078*/ 	.byte	0x03, 0x50
        /*007a*/ 	.short	0x0000


	//----- nvinfo : EIATTR_MAXREG_COUNT
	.align		4
        /*007c*/ 	.byte	0x03, 0x1b
        /*007e*/ 	.short	0x00ff


	//----- nvinfo : EIATTR_EXIT_INSTR_OFFSETS
	.align		4
        /*0080*/ 	.byte	0x04, 0x1c
        /*0082*/ 	.short	(.L_27 - .L_26)


	//   ....[0]....
.L_26:
        /*0084*/ 	.word	0x00000660


	//----- nvinfo : EIATTR_REQNTID
	.align		4
.L_27:
        /*0088*/ 	.byte	0x04, 0x10
        /*008a*/ 	.short	(.L_29 - .L_28)
.L_28:
        /*008c*/ 	.word	0x00000080
        /*0090*/ 	.word	0x00000001
        /*0094*/ 	.word	0x00000001


	//----- nvinfo : EIATTR_CBANK_PARAM_SIZE
	.align		4
.L_29:
        /*0098*/ 	.byte	0x03, 0x19
        /*009a*/ 	.short	0x0034


	//----- nvinfo : EIATTR_PARAM_CBANK
	.align		4
        /*009c*/ 	.byte	0x04, 0x0a
        /*009e*/ 	.short	(.L_31 - .L_30)
	.align		4
.L_30:
        /*00a0*/ 	.word	index@(.nv.constant0.triton_poi_fused__native_batch_norm_legit_no_training_hardtanh_11)
        /*00a4*/ 	.short	0x0210
        /*00a6*/ 	.short	0x0034


	//----- nvinfo : EIATTR_SW_WAR
	.align		4
.L_31:
        /*00a8*/ 	.byte	0x04, 0x36
        /*00aa*/ 	.short	(.L_33 - .L_32)
.L_32:
        /*00ac*/ 	.word	0x00000008
.L_33:


//--------------------- .nv.callgraph             --------------------------
	.section	.nv.callgraph,"",@"SHT_CUDA_CALLGRAPH"
	.align	4
	.sectionentsize	8
	.align		4
        /*0000*/ 	.word	0x00000000
	.align		4
        /*0004*/ 	.word	0xffffffff
	.align		4
        /*0008*/ 	.word	0x00000000
	.align		4
        /*000c*/ 	.word	0xfffffffe
	.align		4
        /*0010*/ 	.word	0x00000000
	.align		4
        /*0014*/ 	.word	0xfffffffd
	.align		4
        /*0018*/ 	.word	0x00000000
	.align		4
        /*001c*/ 	.word	0xfffffffc


//--------------------- .nv.constant4             --------------------------
	.section	.nv.constant4,"a",@progbits
	.align	8
	.align		8
.nv.constant4:
        /*0000*/ 	.dword	_$_str
	.align		8
        /*0008*/ 	.dword	_$_str_$_2


//--------------------- .text.triton_poi_fused__native_batch_norm_legit_no_training_hardtanh_11 --------------------------
	.section	.text.triton_poi_fused__native_batch_norm_legit_no_training_hardtanh_11,"ax",@progbits
	.align	128
        .global         triton_poi_fused__native_batch_norm_legit_no_training_hardtanh_11
        .type           triton_poi_fused__native_batch_norm_legit_no_training_hardtanh_11,@function
        .size           triton_poi_fused__native_batch_norm_legit_no_training_hardtanh_11,(.L_x_1 - triton_poi_fused__native_batch_norm_legit_no_training_hardtanh_11)
        .other          triton_poi_fused__native_batch_norm_legit_no_training_hardtanh_11,@"STO_CUDA_ENTRY STV_DEFAULT"
triton_poi_fused__native_batch_norm_legit_no_training_hardtanh_11:
.text.triton_poi_fused__native_batch_norm_legit_no_training_hardtanh_11:
[----:B------:R-:W-:Y:S01]  /*0000*/  LDC R1, c[0x0][0x28] ;  /* 0x00000a00ff017b82 */ /* 0x000fe20000000800 */
[----:B------:R-:W1:Y:S07]  /*0010*/  S2R R0, SR_TID.X ;  /* 0x0000000000007919 */ /* 0x000e6e0000002100 */
[----:B------:R-:W2:Y:S01]  /*0020*/  LDC.64 R4, c[0x0][0x220] ;  /* 0x00008800ff047b82 */ /* 0x000ea20000000a00 */
[----:B------:R-:W-:Y:S01]  /*0030*/  ULDC.64 UR4, c[0x0][0x208] ;  /* 0x0000820000047ab9 */ /* 0x000fe20000000a00 */
[----:B------:R-:W3:Y:S06]  /*0040*/  S2R R3, SR_CTAID.X ;  /* 0x0000000000037919 */ /* 0x000eec0000002500 */
[----:B------:R-:W4:Y:S08]  /*0050*/  LDC.64 R8, c[0x0][0x210] ;  /* 0x00008400ff087b82 */ /* 0x000f300000000a00 */
[----:B------:R-:W5:Y:S08]  /*0060*/  LDC.64 R12, c[0x0][0x218] ;  /* 0x00008600ff0c7b82 */ /* 0x000f700000000a00 */
[----:B------:R-:W5:Y:S01]  /*0070*/  LDC.64 R20, c[0x0][0x228] ;  /* 0x00008a00ff147b82 */ /* 0x000f620000000a00 */
[----:B-1----:R-:W-:-:S07]  /*0080*/  SHF.L.U32 R0, R0, 0x2, RZ ;  /* 0x0000000200007819 */ /* 0x002fce00000006ff */
[----:B------:R-:W1:Y:S01]  /*0090*/  LDC.64 R16, c[0x0][0x230] ;  /* 0x00008c00ff107b82 */ /* 0x000e620000000a00 */
[----:B------:R-:W-:-:S04]  /*00a0*/  LOP3.LUT R0, R0, 0x1fc, RZ, 0xc0, !PT ;  /* 0x000001fc00007812 */ /* 0x000fc800078ec0ff */
[----:B---3--:R-:W-:-:S05]  /*00b0*/  LEA R0, R3, R0, 0x9 ;  /* 0x0000000003007211 */ /* 0x008fca00078e48ff */
[----:B------:R-:W-:-:S05]  /*00c0*/  IMAD.HI R2, R0, 0x38e38e39, RZ ;  /* 0x38e38e3900027827 */ /* 0x000fca00078e02ff */
[----:B------:R-:W-:-:S04]  /*00d0*/  SHF.R.U32.HI R3, RZ, 0x1f, R2 ;  /* 0x0000001fff037819 */ /* 0x000fc80000011602 */
[----:B------:R-:W-:-:S05]  /*00e0*/  LEA.HI.SX32 R3, R2, R3, 0x1b ;  /* 0x0000000302037211 */ /* 0x000fca00078fdaff */
[----:B------:R-:W-:-:S04]  /*00f0*/  IMAD R2, R3, -0x90, R0 ;  /* 0xffffff7003027824 */ /* 0x000fc800078e0200 */
[----:B--2---:R-:W-:-:S06]  /*0100*/  IMAD.WIDE R4, R2, 0x4, R4 ;  /* 0x0000000402047825 */ /* 0x004fcc00078e0204 */
[----:B------:R-:W2:Y:S01]  /*0110*/  LDG.E.EL.128 R4, desc[UR4][R4.64] ;  /* 0x0000000404047981 */ /* 0x000ea2000c2e1d00 */
[----:B----4-:R-:W-:-:S04]  /*0120*/  IMAD.WIDE R8, R0, 0x4, R8 ;  /* 0x0000000400087825 */ /* 0x010fc800078e0208 */
[C---:B-----5:R-:W-:Y:S02]  /*0130*/  IMAD.WIDE R12, R2.reuse, 0x4, R12 ;  /* 0x00000004020c7825 */ /* 0x060fe400078e020c */
[----:B------:R-:W3:Y:S04]  /*0140*/  LDG.E.128 R8, desc[UR4][R8.64] ;  /* 0x0000000408087981 */ /* 0x000ee8000c1e1d00 */
[----:B------:R-:W3:Y:S01]  /*0150*/  LDG.E.EL.128 R12, desc[UR4][R12.64] ;  /* 0x000000040c0c7981 */ /* 0x000ee2000c2e1d00 */
[----:B0-----:R-:W-:-:S04]  /*0160*/  IMAD.WIDE R20, R2, 0x4, R20 ;  /* 0x0000000402147825 */ /* 0x001fc800078e0214 */
[----:B-1----:R-:W-:Y:S02]  /*0170*/  IMAD.WIDE R16, R2, 0x4, R16 ;  /* 0x0000000402107825 */ /* 0x002fe400078e0210 */
[----:B------:R-:W4:Y:S04]  /*0180*/  LDG.E.EL.128 R20, desc[UR4][R20.64] ;  /* 0x0000000414147981 */ /* 0x000f28000c2e1d00 */
[----:B------:R-:W4:Y:S01]  /*0190*/  LDG.E.EL.128 R16, desc[UR4][R16.64] ;  /* 0x0000000410107981 */ /* 0x000f22000c2e1d00 */
[----:B------:R-:W-:Y:S01]  /*01a0*/  HFMA2.MMA R2, -RZ, RZ, 1.625, 0 ;  /* 0x3e800000ff027435 */ /* 0x000fe200000001ff */
[----:B--2---:R-:W-:Y:S01]  /*01b0*/  FADD R4, R4, 9.9999997473787516356e-06 ;  /* 0x3727c5ac04047421 */ /* 0x004fe20000000000 */
[----:B------:R-:W-:Y:S01]  /*01c0*/  FADD R7, R7, 9.9999997473787516356e-06 ;  /* 0x3727c5ac07077421 */ /* 0x000fe20000000000 */
[----:B------:R-:W-:Y:S01]  /*01d0*/  FADD R5, R5, 9.9999997473787516356e-06 ;  /* 0x3727c5ac05057421 */ /* 0x000fe20000000000 */
[----:B------:R-:W-:Y:S01]  /*01e0*/  FADD R6, R6, 9.9999997473787516356e-06 ;  /* 0x3727c5ac06067421 */ /* 0x000fe20000000000 */
[----:B------:R-:W0:Y:S01]  /*01f0*/  MUFU.SQRT R24, R4 ;  /* 0x0000000400187308 */ /* 0x000e220000002000 */
[----:B---3--:R-:W-:-:S07]  /*0200*/  FADD R8, R8, -R12 ;  /* 0x8000000c08087221 */ /* 0x008fce0000000000 */
[----:B------:R-:W1:Y:S01]  /*0210*/  MUFU.SQRT R7, R7 ;  /* 0x0000000700077308 */ /* 0x000e620000002000 */
[----:B------:R-:W-:Y:S01]  /*0220*/  FADD R9, R9, -R13 ;  /* 0x8000000d09097221 */ /* 0x000fe20000000000 */
[----:B------:R-:W-:Y:S01]  /*0230*/  FADD R10, R10, -R14 ;  /* 0x8000000e0a0a7221 */ /* 0x000fe20000000000 */
[----:B------:R-:W-:Y:S01]  /*0240*/  FADD R14, R11, -R15 ;  /* 0x8000000f0b0e7221 */ /* 0x000fe20000000000 */
[----:B0-----:R-:W-:-:S04]  /*0250*/  FSETP.GT.AND P6, PT, R24, 8.50705917302346158658e+37, PT ;  /* 0x7e8000001800780b */ /* 0x001fc80003fc4000 */
[----:B------:R-:W0:Y:S01]  /*0260*/  MUFU.SQRT R5, R5 ;  /* 0x0000000500057308 */ /* 0x000e220000002000 */
[----:B------:R-:W-:Y:S02]  /*0270*/  FSETP.GEU.AND P1, PT, R24, 1.175494350822287508e-38, PT ;  /* 0x008000001800780b */ /* 0x000fe40003f2e000 */
[----:B------:R-:W-:Y:S02]  /*0280*/  FSEL R3, R2, 1, P6 ;  /* 0x3f80000002037808 */ /* 0x000fe40003000000 */
[----:B-1----:R-:W-:-:S03]  /*0290*/  FSETP.GT.AND P5, PT, R7, 8.50705917302346158658e+37, PT ;  /* 0x7e8000000700780b */ /* 0x002fc60003fa4000 */
[----:B------:R-:W1:Y:S01]  /*02a0*/  MUFU.SQRT R25, R6 ;  /* 0x0000000600197308 */ /* 0x000e620000002000 */
[----:B------:R-:W-:Y:S02]  /*02b0*/  FSETP.GEU.AND P2, PT, R7, 1.175494350822287508e-38, PT ;  /* 0x008000000700780b */ /* 0x000fe40003f4e000 */
[----:B------:R-:W-:Y:S01]  /*02c0*/  FSEL R12, R2, 1, P5 ;  /* 0x3f800000020c7808 */ /* 0x000fe20002800000 */
[----:B------:R-:W-:Y:S02]  /*02d0*/  @P6 FMUL R24, R24, 0.25 ;  /* 0x3e80000018186820 */ /* 0x000fe40000400000 */
[----:B------:R-:W-:Y:S01]  /*02e0*/  @!P1 FMUL R3, R3, 16777216 ;  /* 0x4b80000003039820 */ /* 0x000fe20000400000 */
[C---:B0-----:R-:W-:Y:S01]  /*02f0*/  FSETP.GT.AND P3, PT, R5.reuse, 8.50705917302346158658e+37, PT ;  /* 0x7e8000000500780b */ /* 0x041fe20003f64000 */
[----:B------:R-:W-:Y:S01]  /*0300*/  @!P1 FMUL R24, R24, 16777216 ;  /* 0x4b80000018189820 */ /* 0x000fe20000400000 */
[----:B------:R-:W-:Y:S01]  /*0310*/  FSETP.GEU.AND P6, PT, R5, 1.175494350822287508e-38, PT ;  /* 0x008000000500780b */ /* 0x000fe20003fce000 */
[----:B------:R-:W-:-:S02]  /*0320*/  @P5 FMUL R7, R7, 0.25 ;  /* 0x3e80000007075820 */ /* 0x000fc40000400000 */
[----:B------:R-:W0:Y:S02]  /*0330*/  MUFU.RCP R6, R24 ;  /* 0x0000001800067308 */ /* 0x000e240000001000 */
[----:B------:R-:W-:Y:S01]  /*0340*/  @!P2 FMUL R12, R12, 16777216 ;  /* 0x4b8000000c0ca820 */ /* 0x000fe20000400000 */
[----:B-1----:R-:W-:Y:S01]  /*0350*/  FSETP.GT.AND P4, PT, R25, 8.50705917302346158658e+37, PT ;  /* 0x7e8000001900780b */ /* 0x002fe20003f84000 */
[----:B------:R-:W-:Y:S01]  /*0360*/  @!P2 FMUL R7, R7, 16777216 ;  /* 0x4b8000000707a820 */ /* 0x000fe20000400000 */
[----:B------:R-:W-:Y:S02]  /*0370*/  FSETP.GEU.AND P0, PT, R25, 1.175494350822287508e-38, PT ;  /* 0x008000001900780b */ /* 0x000fe40003f0e000 */
[C---:B------:R-:W-:Y:S01]  /*0380*/  FSEL R13, R2.reuse, 1, P4 ;  /* 0x3f800000020d7808 */ /* 0x040fe20002000000 */
[----:B------:R-:W-:Y:S01]  /*0390*/  @P3 FMUL R5, R5, 0.25 ;  /* 0x3e80000005053820 */ /* 0x000fe20000400000 */
[----:B------:R-:W-:Y:S01]  /*03a0*/  FSEL R2, R2, 1, P3 ;  /* 0x3f80000002027808 */ /* 0x000fe20001800000 */
[----:B------:R-:W1:Y:S02]  /*03b0*/  MUFU.RCP R7, R7 ;  /* 0x0000000700077308 */ /* 0x000e640000001000 */
[----:B------:R-:W-:-:S02]  /*03c0*/  @!P6 FMUL R5, R5, 16777216 ;  /* 0x4b8000000505e820 */ /* 0x000fc40000400000 */
[----:B------:R-:W-:Y:S02]  /*03d0*/  @!P6 FMUL R2, R2, 16777216 ;  /* 0x4b8000000202e820 */ /* 0x000fe40000400000 */
[----:B------:R-:W-:Y:S01]  /*03e0*/  @P4 FMUL R25, R25, 0.25 ;  /* 0x3e80000019194820 */ /* 0x000fe20000400000 */
[----:B0-----:R-:W-:Y:S01]  /*03f0*/  FMUL R3, R6, R3 ;  /* 0x0000000306037220 */ /* 0x001fe20000400000 */
[----:B------:R-:W0:Y:S01]  /*0400*/  MUFU.RCP R5, R5 ;  /* 0x0000000500057308 */ /* 0x000e220000001000 */
[----:B------:R-:W-:Y:S01]  /*0410*/  @!P0 FMUL R13, R13, 16777216 ;  /* 0x4b8000000d0d8820 */ /* 0x000fe20000400000 */
[----:B------:R-:W-:Y:S01]  /*0420*/  @!P0 FMUL R25, R25, 16777216 ;  /* 0x4b80000019198820 */ /* 0x000fe20000400000 */
[----:B------:R-:W-:Y:S01]  /*0430*/  FMUL R3, R3, R8 ;  /* 0x0000000803037220 */ /* 0x000fe20000400000 */
[----:B-1----:R-:W-:-:S04]  /*0440*/  FMUL R7, R7, R12 ;  /* 0x0000000c07077220 */ /* 0x002fc80000400000 */
[----:B------:R-:W1:Y:S01]  /*0450*/  MUFU.RCP R4, R25 ;  /* 0x0000001900047308 */ /* 0x000e620000001000 */
[----:B----4-:R-:W-:Y:S01]  /*0460*/  FFMA R16, R20, R3, R16 ;  /* 0x0000000314107223 */ /* 0x010fe20000000010 */
[----:B------:R-:W-:Y:S01]  /*0470*/  FMUL R14, R7, R14 ;  /* 0x0000000e070e7220 */ /* 0x000fe20000400000 */
[----:B0-----:R-:W-:-:S03]  /*0480*/  FMUL R2, R5, R2 ;  /* 0x0000000205027220 */ /* 0x001fc60000400000 */
[----:B------:R-:W-:Y:S01]  /*0490*/  FFMA R14, R23, R14, R19 ;  /* 0x0000000e170e7223 */ /* 0x000fe20000000013 */
[----:B------:R-:W-:-:S04]  /*04a0*/  FMUL R2, R2, R9 ;  /* 0x0000000902027220 */ /* 0x000fc80000400000 */
[----:B------:R-:W-:Y:S01]  /*04b0*/  FSETP.GTU.AND P0, PT, R14, RZ, PT ;  /* 0x000000ff0e00720b */ /* 0x000fe20003f0c000 */
[----:B-1----:R-:W-:Y:S01]  /*04c0*/  FMUL R13, R4, R13 ;  /* 0x0000000d040d7220 */ /* 0x002fe20000400000 */
[----:B------:R-:W-:Y:S02]  /*04d0*/  FFMA R17, R21, R2, R17 ;  /* 0x0000000215117223 */ /* 0x000fe40000000011 */
[----:B------:R-:W-:Y:S01]  /*04e0*/  FSEL R7, R14, RZ, P0 ;  /* 0x000000ff0e077208 */ /* 0x000fe20000000000 */
[----:B------:R-:W0:Y:S01]  /*04f0*/  LDC.64 R2, c[0x0][0x238] ;  /* 0x00008e00ff027b82 */ /* 0x000e220000000a00 */
[----:B------:R-:W-:Y:S01]  /*0500*/  FMUL R13, R13, R10 ;  /* 0x0000000a0d0d7220 */ /* 0x000fe20000400000 */
[----:B------:R-:W-:Y:S02]  /*0510*/  FSETP.GTU.AND P0, PT, R16, RZ, PT ;  /* 0x000000ff1000720b */ /* 0x000fe40003f0c000 */
[----:B------:R-:W-:Y:S01]  /*0520*/  FSETP.GTU.AND P2, PT, R17, RZ, PT ;  /* 0x000000ff1100720b */ /* 0x000fe20003f4c000 */
[----:B------:R-:W-:Y:S01]  /*0530*/  FFMA R13, R22, R13, R18 ;  /* 0x0000000d160d7223 */ /* 0x000fe20000000012 */
[----:B------:R-:W-:-:S02]  /*0540*/  FSETP.GEU.AND P5, PT, R7, 6, PT ;  /* 0x40c000000700780b */ /* 0x000fc40003fae000 */
[----:B------:R-:W-:Y:S02]  /*0550*/  FSEL R5, R17, RZ, P2 ;  /* 0x000000ff11057208 */ /* 0x000fe40001000000 */
[C---:B------:R-:W-:Y:S02]  /*0560*/  FSETP.GTU.AND P1, PT, R13.reuse, RZ, PT ;  /* 0x000000ff0d00720b */ /* 0x040fe40003f2c000 */
[----:B------:R-:W-:Y:S02]  /*0570*/  FSEL R4, R16, RZ, P0 ;  /* 0x000000ff10047208 */ /* 0x000fe40000000000 */
[----:B------:R-:W-:Y:S02]  /*0580*/  FSEL R6, R13, RZ, P1 ;  /* 0x000000ff0d067208 */ /* 0x000fe40000800000 */
[----:B------:R-:W-:Y:S02]  /*0590*/  FSETP.GEU.AND P2, PT, R5, 6, PT ;  /* 0x40c000000500780b */ /* 0x000fe40003f4e000 */
[----:B------:R-:W-:-:S02]  /*05a0*/  FSETP.GEU.AND P0, PT, R6, 6, PT ;  /* 0x40c000000600780b */ /* 0x000fc40003f0e000 */
[----:B------:R-:W-:Y:S02]  /*05b0*/  FSETP.GEU.AND P1, PT, R4, 6, PT ;  /* 0x40c000000400780b */ /* 0x000fe40003f2e000 */
[C---:B------:R-:W-:Y:S02]  /*05c0*/  FSETP.NAN.AND P6, PT, R7.reuse, R7, PT ;  /* 0x000000070700720b */ /* 0x040fe40003fc8000 */
[----:B------:R-:W-:Y:S01]  /*05d0*/  FSETP.NAN.AND P3, PT, R6, R6, PT ;  /* 0x000000060600720b */ /* 0x000fe20003f68000 */
[----:B0-----:R-:W-:Y:S01]  /*05e0*/  IMAD.WIDE R2, R0, 0x4, R2 ;  /* 0x0000000400027825 */ /* 0x001fe200078e0202 */
[----:B------:R-:W-:Y:S02]  /*05f0*/  @P5 SEL R7, R7, 0x40c00000, P6 ;  /* 0x40c0000007075807 */ /* 0x000fe40003000000 */
[----:B------:R-:W-:Y:S02]  /*0600*/  FSETP.NAN.AND P4, PT, R5, R5, PT ;  /* 0x000000050500720b */ /* 0x000fe40003f88000 */
[----:B------:R-:W-:-:S02]  /*0610*/  FSETP.NAN.AND P5, PT, R4, R4, PT ;  /* 0x000000040400720b */ /* 0x000fc40003fa8000 */
[----:B------:R-:W-:Y:S02]  /*0620*/  @P0 SEL R6, R6, 0x40c00000, P3 ;  /* 0x40c0000006060807 */ /* 0x000fe40001800000 */
[----:B------:R-:W-:Y:S02]  /*0630*/  @P2 SEL R5, R5, 0x40c00000, P4 ;  /* 0x40c0000005052807 */ /* 0x000fe40002000000 */
[----:B------:R-:W-:-:S05]  /*0640*/  @P1 SEL R4, R4, 0x40c00000, P5 ;  /* 0x40c0000004041807 */ /* 0x000fca0002800000 */
[----:B------:R-:W-:Y:S01]  /*0650*/  STG.E.128 desc[UR4][R2.64], R4 ;  /* 0x0000000402007986 */ /* 0x000fe2000c101d04 */
[----:B------:R-:W-:Y:S05]  /*0660*/  EXIT ;  /* 0x000000000000794d */ /* 0x000fea0003800000 */
.L_x_0:
[----:B------:R-:W-:-:S00]  /*0670*/  BRA `(.L_x_0) ;  /* 0xfffffffc00fc7947 */ /* 0x000fc0000383ffff */
[----:B------:R-:W-:-:S00]  /*0680*/  NOP ;  /* 0x0000000000007918 */ /* 0x000fc00000000000 */
[----:B------:R-:W-:-:S00]  /*0690*/  NOP ;  /* 0x0000000000007918 */ /* 0x000fc00000000000 */
[----:B------:R-:W-:-:S00]  /*06a0*/  NOP ;  /* 0x0000000000007918 */ /* 0x000fc00000000000 */
[----:B------:R-:W-:-:S00]  /*06b0*/  NOP ;  /* 0x0000000000007918 */ /* 0x000fc00000000000 */
[----:B------:R-:W-:-:S00]  /*06c0*/  NOP ;  /* 0x0000000000007918 */ /* 0x000fc00000000000 */
[----:B------:R-:W-:-:S00]  /*06d0*/  NOP ;  /* 0x0000000000007918 */ /* 0x000fc00000000000 */
[----:B------:R-:W-:-:S00]  /*06e0*/  NOP ;  /* 0x0000000000007918 */ /* 0x000fc00000000000 */
[----:B------:R-:W-:-:S00]  /*06f0*/  NOP ;  /* 0x0000000000007918 */ /* 0x000fc00000000000 */
.L_x_1:


//--------------------- .nv.global.init           --------------------------
	.section	.nv.global.init,"aw",@progbits
.nv.global.init:
	.type		_$_str,@object
	.size		_$_str,(_$_str_$_2 - _$_str)
_$_str:
        /*0000*/ 	.byte	0x5f, 0x5f, 0x43, 0x55, 0x44, 0x41, 0x5f, 0x46, 0x54, 0x5a, 0x00
	.type		_$_str_$_2,@object
	.size		_$_str_$_2,(.L_1 - _$_str_$_2)
_$_str_$_2:
        /*000b*/ 	.byte	0x5f, 0x5f, 0x43, 0x55, 0x44, 0x41, 0x5f, 0x50, 0x52, 0x45, 0x43, 0x5f, 0x53, 0x51, 0x52, 0x54
        /*001b*/ 	.byte	0x00
.L_1:


//--------------------- .nv.constant0.triton_poi_fused__native_batch_norm_legit_no_training_hardtanh_11 --------------------------
	.section	.nv.constant0.triton_poi_fused__native_batch_norm_legit_no_training_hardtanh_11,"a",@progbits
	.sectionflags	@""
	.align	4
.nv.constant0.triton_poi_fused__native_batch_norm_legit_no_training_hardtanh_11:
	.zero		580
